	.headerflags	@"EF_CUDA_TEXMODE_UNIFIED EF_CUDA_64BIT_ADDRESS EF_CUDA_ACCELERATORS EF_CUDA_SM90 EF_CUDA_VIRTUAL_SM(EF_CUDA_SM90)"
	.elftype	@"ET_EXEC"


//--------------------- .nv.info                  --------------------------
	.section	.nv.info,"",@"SHT_CUDA_INFO"
	.align	4


	//----- nvinfo : EIATTR_REGCOUNT
	.align		4
        /*0000*/ 	.byte	0x04, 0x2f
        /*0002*/ 	.short	(.L_1 - .L_0)
	.align		4
.L_0:
        /*0004*/ 	.word	index@(triton_poi_fused_mul_transpose_2)
        /*0008*/ 	.word	0x00000015


	//----- nvinfo : EIATTR_MIN_STACK_SIZE
	.align		4
.L_1:
        /*000c*/ 	.byte	0x04, 0x12
        /*000e*/ 	.short	(.L_3 - .L_2)
	.align		4
.L_2:
        /*0010*/ 	.word	index@(triton_poi_fused_mul_transpose_2)
        /*0014*/ 	.word	0x00000000


	//----- nvinfo : EIATTR_FRAME_SIZE
	.align		4
.L_3:
        /*0018*/ 	.byte	0x04, 0x11
        /*001a*/ 	.short	(.L_5 - .L_4)
	.align		4
.L_4:
        /*001c*/ 	.word	index@(triton_poi_fused_mul_transpose_2)
        /*0020*/ 	.word	0x00000000


	//----- nvinfo : EIATTR_MIN_STACK_SIZE
	.align		4
.L_5:
        /*0024*/ 	.byte	0x04, 0x12
        /*0026*/ 	.short	(.L_7 - .L_6)
	.align		4
.L_6:
        /*0028*/ 	.word	index@(triton_poi_fused_mul_transpose_2)
        /*002c*/ 	.word	0x00000000
.L_7:


//--------------------- .nv.info.triton_poi_fused_mul_transpose_2 --------------------------
	.section	.nv.info.triton_poi_fused_mul_transpose_2,"",@"SHT_CUDA_INFO"
	.sectionflags	@""
	.align	4


	//----- nvinfo : EIATTR_CUDA_API_VERSION
	.align		4
        /*0000*/ 	.byte	0x04, 0x37
        /*0002*/ 	.short	(.L_9 - .L_8)
.L_8:
        /*0004*/ 	.word	0x0000007c


	//----- nvinfo : EIATTR_KPARAM_INFO
	.align		4
.L_9:
        /*0008*/ 	.byte	0x04, 0x17
        /*000a*/ 	.short	(.L_11 - .L_10)
.L_10:
        /*000c*/ 	.word	0x00000000
        /*0010*/ 	.short	0x0005
        /*0012*/ 	.short	0x0024
        /*0014*/ 	.byte	0x00, 0xf0, 0x11, 0x00


	//----- nvinfo : EIATTR_KPARAM_INFO
	.align		4
.L_11:
        /*0018*/ 	.byte	0x04, 0x17
        /*001a*/ 	.short	(.L_13 - .L_12)
.L_12:
        /*001c*/ 	.word	0x00000000
        /*0020*/ 	.short	0x0004
        /*0022*/ 	.short	0x0020
        /*0024*/ 	.byte	0x00, 0xf0, 0x11, 0x00


	//----- nvinfo : EIATTR_KPARAM_INFO
	.align		4
.L_13:
        /*0028*/ 	.byte	0x04, 0x17
        /*002a*/ 	.short	(.L_15 - .L_14)
.L_14:
        /*002c*/ 	.word	0x00000000
        /*0030*/ 	.short	0x0003
        /*0032*/ 	.short	0x0018
        /*0034*/ 	.byte	0x00, 0xf4, 0x21, 0x00


	//----- nvinfo : EIATTR_KPARAM_INFO
	.align		4
.L_15:
        /*0038*/ 	.byte	0x04, 0x17
        /*003a*/ 	.short	(.L_17 - .L_16)
.L_16:
        /*003c*/ 	.word	0x00000000
        /*0040*/ 	.short	0x0002
        /*0042*/ 	.short	0x0010
        /*0044*/ 	.byte	0x00, 0xf4, 0x21, 0x00


	//----- nvinfo : EIATTR_KPARAM_INFO
	.align		4
.L_17:
        /*0048*/ 	.byte	0x04, 0x17
        /*004a*/ 	.short	(.L_19 - .L_18)
.L_18:
        /*004c*/ 	.word	0x00000000
        /*0050*/ 	.short	0x0001
        /*0052*/ 	.short	0x0008
        /*0054*/ 	.byte	0x00, 0xf4, 0x21, 0x00


	//----- nvinfo : EIATTR_KPARAM_INFO
	.align		4
.L_19:
        /*0058*/ 	.byte	0x04, 0x17
        /*005a*/ 	.short	(.L_21 - .L_20)
.L_20:
        /*005c*/ 	.word	0x00000000
        /*0060*/ 	.short	0x0000
        /*0062*/ 	.short	0x0000
        /*0064*/ 	.byte	0x00, 0xf4, 0x21, 0x00


	//----- nvinfo : EIATTR_SPARSE_MMA_MASK
	.align		4
.L_21:
        /*0068*/ 	.byte	0x03, 0x50
        /*006a*/ 	.short	0x0000


	//----- nvinfo : EIATTR_MAXREG_COUNT
	.align		4
        /*006c*/ 	.byte	0x03, 0x1b
        /*006e*/ 	.short	0x00ff


	//----- nvinfo : EIATTR_EXIT_INSTR_OFFSETS
	.align		4
        /*0070*/ 	.byte	0x04, 0x1c
        /*0072*/ 	.short	(.L_23 - .L_22)


	//   ....[0]....
.L_22:
        /*0074*/ 	.word	0x000003d0


	//   ....[1]....
        /*0078*/ 	.word	0x000003f0


	//----- nvinfo : EIATTR_REQNTID
	.align		4
.L_23:
        /*007c*/ 	.byte	0x04, 0x10
        /*007e*/ 	.short	(.L_25 - .L_24)
.L_24:
        /*0080*/ 	.word	0x00000080
        /*0084*/ 	.word	0x00000001
        /*0088*/ 	.word	0x00000001


	//----- nvinfo : EIATTR_CBANK_PARAM_SIZE
	.align		4
.L_25:
        /*008c*/ 	.byte	0x03, 0x19
        /*008e*/ 	.short	0x0028


	//----- nvinfo : EIATTR_PARAM_CBANK
	.align		4
        /*0090*/ 	.byte	0x04, 0x0a
        /*0092*/ 	.short	(.L_27 - .L_26)
	.align		4
.L_26:
        /*0094*/ 	.word	index@(.nv.constant0.triton_poi_fused_mul_transpose_2)
        /*0098*/ 	.short	0x0210
        /*009a*/ 	.short	0x0028


	//----- nvinfo : EIATTR_SW_WAR
	.align		4
.L_27:
        /*009c*/ 	.byte	0x04, 0x36
        /*009e*/ 	.short	(.L_29 - .L_28)
.L_28:
        /*00a0*/ 	.word	0x00000008
.L_29:


//--------------------- .nv.callgraph             --------------------------
	.section	.nv.callgraph,"",@"SHT_CUDA_CALLGRAPH"
	.align	4
	.sectionentsize	8
	.align		4
        /*0000*/ 	.word	0x00000000
	.align		4
        /*0004*/ 	.word	0xffffffff
	.align		4
        /*0008*/ 	.word	0x00000000
	.align		4
        /*000c*/ 	.word	0xfffffffe
	.align		4
        /*0010*/ 	.word	0x00000000
	.align		4
        /*0014*/ 	.word	0xfffffffd
	.align		4
        /*0018*/ 	.word	0x00000000
	.align		4
        /*001c*/ 	.word	0xfffffffc


//--------------------- .text.triton_poi_fused_mul_transpose_2 --------------------------
	.section	.text.triton_poi_fused_mul_transpose_2,"ax",@progbits
	.sectionflags	@"SHF_BARRIERS=1"
	.align	128
        .global         triton_poi_fused_mul_transpose_2
        .type           triton_poi_fused_mul_transpose_2,@function
        .size           triton_poi_fused_mul_transpose_2,(.L_x_1 - triton_poi_fused_mul_transpose_2)
        .other          triton_poi_fused_mul_transpose_2,@"STO_CUDA_ENTRY STV_DEFAULT"
triton_poi_fused_mul_transpose_2:
.text.triton_poi_fused_mul_transpose_2:
[----:B------:R-:W0:Y:S02]  /*0000*/  LDC R1, c[0x0][0x28] ;  /* 0x00000a00ff017b82 */ /* 0x000e240000000800 */
[----:B------:R-:W1:Y:S01]  /*0010*/  S2R R6, SR_CTAID.Y ;  /* 0x0000000000067919 */ /* 0x000e620000002600 */
[----:B------:R-:W2:Y:S01]  /*0020*/  LDC.64 R4, c[0x0][0x218] ;  /* 0x00008600ff047b82 */ /* 0x000ea20000000a00 */
[----:B------:R-:W-:Y:S01]  /*0030*/  ULDC.64 UR6, c[0x0][0x208] ;  /* 0x0000820000067ab9 */ /* 0x000fe20000000a00 */
[----:B------:R-:W3:Y:S01]  /*0040*/  S2R R10, SR_TID.X ;  /* 0x00000000000a7919 */ /* 0x000ee20000002100 */
[----:B------:R-:W4:Y:S05]  /*0050*/  S2R R8, SR_CTAID.X ;  /* 0x0000000000087919 */ /* 0x000f2a0000002500 */
[----:B------:R-:W5:Y:S01]  /*0060*/  LDC.64 R2, c[0x0][0x210] ;  /* 0x00008400ff027b82 */ /* 0x000f620000000a00 */
[----:B-1----:R-:W-:-:S02]  /*0070*/  IMAD.SHL.U32 R6, R6, 0x40, RZ ;  /* 0x0000004006067824 */ /* 0x002fc400078e00ff */
[----:B---3--:R-:W-:Y:S01]  /*0080*/  IMAD.SHL.U32 R9, R10, 0x2, RZ ;  /* 0x000000020a097824 */ /* 0x008fe200078e00ff */
[----:B------:R-:W-:Y:S01]  /*0090*/  SHF.R.U32.HI R11, RZ, 0x5, R10 ;  /* 0x00000005ff0b7819 */ /* 0x000fe2000001160a */
[----:B----4-:R-:W-:-:S03]  /*00a0*/  IMAD.SHL.U32 R8, R8, 0x4, RZ ;  /* 0x0000000408087824 */ /* 0x010fc600078e00ff */
[----:B------:R-:W-:Y:S02]  /*00b0*/  LOP3.LUT R0, R6, 0x3e, R9, 0xf8, !PT ;  /* 0x0000003e06007812 */ /* 0x000fe400078ef809 */
[----:B------:R-:W-:Y:S02]  /*00c0*/  SGXT.U32 R11, R11, 0x2 ;  /* 0x000000020b0b781a */ /* 0x000fe40000000000 */
[----:B------:R-:W-:Y:S02]  /*00d0*/  SHF.R.S32.HI R7, RZ, 0x1f, R0 ;  /* 0x0000001fff077819 */ /* 0x000fe40000011400 */
[----:B------:R-:W-:Y:S02]  /*00e0*/  ISETP.GE.AND P1, PT, R0, 0x40, PT ;  /* 0x000000400000780c */ /* 0x000fe40003f26270 */
[----:B------:R-:W-:Y:S02]  /*00f0*/  LEA.HI R12, R7, R0, RZ, 0x2 ;  /* 0x00000000070c7211 */ /* 0x000fe400078f10ff */
[----:B------:R-:W-:-:S02]  /*0100*/  LOP3.LUT R7, R8, R11, RZ, 0xfc, !PT ;  /* 0x0000000b08077212 */ /* 0x000fc400078efcff */
[----:B------:R-:W-:Y:S02]  /*0110*/  LOP3.LUT R13, R12, 0xfffffffc, RZ, 0xc0, !PT ;  /* 0xfffffffc0c0d7812 */ /* 0x000fe400078ec0ff */
[----:B------:R-:W-:Y:S02]  /*0120*/  SHF.R.S32.HI R12, RZ, 0x2, R12 ;  /* 0x00000002ff0c7819 */ /* 0x000fe4000001140c */
[----:B------:R-:W-:Y:S02]  /*0130*/  IADD3 R13, R0, 0x4, -R13 ;  /* 0x00000004000d7810 */ /* 0x000fe40007ffe80d */
[----:B------:R-:W-:-:S03]  /*0140*/  ISETP.GE.AND P0, PT, R7, 0x4, PT ;  /* 0x000000040700780c */ /* 0x000fc60003f06270 */
[----:B------:R-:W-:Y:S01]  /*0150*/  IMAD R12, R12, 0xc, R13 ;  /* 0x0000000c0c0c7824 */ /* 0x000fe200078e020d */
[----:B------:R-:W-:Y:S01]  /*0160*/  ISETP.LT.AND P0, PT, R0, 0x40, !P0 ;  /* 0x000000400000780c */ /* 0x000fe20004701270 */
[----:B--2---:R-:W-:Y:S01]  /*0170*/  IMAD.WIDE.U32 R14, R13, 0x4, R4 ;  /* 0x000000040d0e7825 */ /* 0x004fe200078e0004 */
[----:B------:R-:W-:-:S03]  /*0180*/  CS2R R4, SRZ ;  /* 0x0000000000047805 */ /* 0x000fc6000001ff00 */
[----:B------:R-:W-:-:S03]  /*0190*/  IMAD R17, R7, 0xc0, R12 ;  /* 0x000000c007117824 */ /* 0x000fc600078e020c */
[----:B------:R-:W2:Y:S01]  /*01a0*/  @!P1 LDG.E.EL.64 R4, desc[UR6][R14.64] ;  /* 0x000000060e049981 */ /* 0x000ea2000c2e1b00 */
[----:B-----5:R-:W-:Y:S01]  /*01b0*/  IMAD.WIDE R12, R17, 0x4, R2 ;  /* 0x00000004110c7825 */ /* 0x020fe200078e0202 */
[----:B------:R-:W-:-:S06]  /*01c0*/  CS2R R2, SRZ ;  /* 0x0000000000027805 */ /* 0x000fcc000001ff00 */
[----:B------:R1:W2:Y:S01]  /*01d0*/  @P0 LDG.E.EL.64 R2, desc[UR6][R12.64] ;  /* 0x000000060c020981 */ /* 0x0002a2000c2e1b00 */
[----:B------:R-:W3:Y:S01]  /*01e0*/  S2UR UR5, SR_CgaCtaId ;  /* 0x00000000000579c3 */ /* 0x000ee20000008800 */
[----:B------:R-:W-:Y:S01]  /*01f0*/  IMAD.SHL.U32 R16, R10, 0x8, RZ ;  /* 0x000000080a107824 */ /* 0x000fe200078e00ff */
[----:B------:R-:W-:-:S04]  /*0200*/  UMOV UR4, 0x400 ;  /* 0x0000040000047882 */ /* 0x000fc80000000000 */
[----:B------:R-:W-:Y:S02]  /*0210*/  LOP3.LUT R17, R16, 0xf8, RZ, 0xc0, !PT ;  /* 0x000000f810117812 */ /* 0x000fe400078ec0ff */
[----:B------:R-:W-:Y:S01]  /*0220*/  LOP3.LUT R11, R11, 0xf8, R16, 0xf8, !PT ;  /* 0x000000f80b0b7812 */ /* 0x000fe200078ef810 */
[----:B-1----:R-:W1:Y:S01]  /*0230*/  LDC.64 R12, c[0x0][0x220] ;  /* 0x00008800ff0c7b82 */ /* 0x002e620000000a00 */
[----:B---3--:R-:W-:-:S06]  /*0240*/  UPRMT UR4, UR5, 0x654, UR4 ;  /* 0x0000065405047896 */ /* 0x008fcc0008000004 */
[----:B------:R-:W-:-:S04]  /*0250*/  VIADD R18, R17, UR4 ;  /* 0x0000000411127c36 */ /* 0x000fc80008000000 */
[----:B------:R-:W-:Y:S01]  /*0260*/  IMAD R18, R11, 0x4, R18 ;  /* 0x000000040b127824 */ /* 0x000fe200078e0212 */
[----:B------:R-:W-:Y:S02]  /*0270*/  LOP3.LUT R16, R16, 0x3f8, RZ, 0xc0, !PT ;  /* 0x000003f810107812 */ /* 0x000fe400078ec0ff */
[----:B------:R-:W-:-:S04]  /*0280*/  LOP3.LUT R11, R9, 0xfc, RZ, 0xc0, !PT ;  /* 0x000000fc090b7812 */ /* 0x000fc800078ec0ff */
[----:B------:R-:W-:Y:S02]  /*0290*/  IADD3 R16, R16, UR4, R11 ;  /* 0x0000000410107c10 */ /* 0x000fe4000fffe00b */
[----:B------:R-:W-:Y:S02]  /*02a0*/  SHF.R.U32.HI R15, RZ, 0x1, R10 ;  /* 0x00000001ff0f7819 */ /* 0x000fe4000001160a */
[----:B------:R-:W3:Y:S01]  /*02b0*/  LDC.64 R10, c[0x0][0x228] ;  /* 0x00008a00ff0a7b82 */ /* 0x000ee20000000a00 */
[----:B------:R-:W-:Y:S02]  /*02c0*/  LOP3.LUT R8, R8, 0x2, R9, 0xf8, !PT ;  /* 0x0000000208087812 */ /* 0x000fe400078ef809 */
[----:B------:R-:W-:Y:S02]  /*02d0*/  SGXT.U32 R15, R15, 0x6 ;  /* 0x000000060f0f781a */ /* 0x000fe40000000000 */
[----:B------:R-:W-:Y:S02]  /*02e0*/  ISETP.GE.AND P1, PT, R8, 0x4, PT ;  /* 0x000000040800780c */ /* 0x000fe40003f26270 */
[----:B------:R-:W-:-:S04]  /*02f0*/  LOP3.LUT R15, R6, R15, RZ, 0xfc, !PT ;  /* 0x0000000f060f7212 */ /* 0x000fc800078efcff */
[C---:B------:R-:W-:Y:S01]  /*0300*/  ISETP.LT.AND P1, PT, R15.reuse, 0x40, !P1 ;  /* 0x000000400f00780c */ /* 0x040fe20004f21270 */
[----:B------:R-:W-:-:S04]  /*0310*/  IMAD R15, R15, 0x4, R8 ;  /* 0x000000040f0f7824 */ /* 0x000fc800078e0208 */
[----:B-1----:R-:W-:-:S04]  /*0320*/  IMAD.WIDE R12, R15, 0x4, R12 ;  /* 0x000000040f0c7825 */ /* 0x002fc800078e020c */
[----:B------:R-:W-:-:S04]  /*0330*/  IMAD R7, R7, 0x40, R0 ;  /* 0x0000004007077824 */ /* 0x000fc800078e0200 */
[----:B---3--:R-:W-:-:S04]  /*0340*/  IMAD.WIDE R10, R7, 0x4, R10 ;  /* 0x00000004070a7825 */ /* 0x008fc800078e020a */
[----:B--2---:R-:W-:Y:S01]  /*0350*/  FADD R2, R4, R2 ;  /* 0x0000000204027221 */ /* 0x004fe20000000000 */
[----:B------:R-:W-:-:S04]  /*0360*/  FADD R3, R5, R3 ;  /* 0x0000000305037221 */ /* 0x000fc80000000000 */
[----:B------:R-:W-:Y:S04]  /*0370*/  STS [R18], R2 ;  /* 0x0000000212007388 */ /* 0x000fe80000000800 */
[----:B------:R-:W-:Y:S01]  /*0380*/  STS [R18+0x14], R3 ;  /* 0x0000140312007388 */ /* 0x000fe20000000800 */
[----:B------:R-:W-:Y:S06]  /*0390*/  BAR.SYNC.DEFER_BLOCKING 0x0 ;  /* 0x0000000000007b1d */ /* 0x000fec0000010000 */
[----:B------:R-:W-:Y:S04]  /*03a0*/  LDS R4, [R16] ;  /* 0x0000000010047984 */ /* 0x000fe80000000800 */
[----:B------:R-:W1:Y:S04]  /*03b0*/  LDS R5, [R16+0x4] ;  /* 0x0000040010057984 */ /* 0x000e680000000800 */
[----:B-1----:R1:W-:Y:S01]  /*03c0*/  @P1 STG.E.64 desc[UR6][R12.64], R4 ;  /* 0x000000040c001986 */ /* 0x0023e2000c101b06 */
[----:B------:R-:W-:Y:S05]  /*03d0*/  @!P0 EXIT ;  /* 0x000000000000894d */ /* 0x000fea0003800000 */
[----:B------:R-:W-:Y:S01]  /*03e0*/  STG.E.64 desc[UR6][R10.64], R2 ;  /* 0x000000020a007986 */ /* 0x000fe2000c101b06 */
[----:B------:R-:W-:Y:S05]  /*03f0*/  EXIT ;  /* 0x000000000000794d */ /* 0x000fea0003800000 */
.L_x_0:
[----:B------:R-:W-:-:S00]  /*0400*/  BRA `(.L_x_0) ;  /* 0xfffffffc00fc7947 */ /* 0x000fc0000383ffff */
[----:B------:R-:W-:-:S00]  /*0410*/  NOP ;  /* 0x0000000000007918 */ /* 0x000fc00000000000 */
        /* <DEDUP_REMOVED lines=14> */
.L_x_1:


//--------------------- .nv.shared.triton_poi_fused_mul_transpose_2 --------------------------
	.section	.nv.shared.triton_poi_fused_mul_transpose_2,"aw",@nobits
	.sectionflags	@""
	.align	16
	.zero		1024


//--------------------- .nv.constant0.triton_poi_fused_mul_transpose_2 --------------------------
	.section	.nv.constant0.triton_poi_fused_mul_transpose_2,"a",@progbits
	.sectionflags	@""
	.align	4
.nv.constant0.triton_poi_fused_mul_transpose_2:
	.zero		568
